//
// Generated by NVIDIA NVVM Compiler
//
// Compiler Build ID: CL-24330188
// Cuda compilation tools, release 9.2, V9.2.148
// Based on LLVM 3.4svn
//

.version 6.2
.target sm_61
.address_size 64

	// .globl	_Z5norecPKfS0_S0_Pf

.visible .entry _Z5norecPKfS0_S0_Pf(
	.param .u64 _Z5norecPKfS0_S0_Pf_param_0,
	.param .u64 _Z5norecPKfS0_S0_Pf_param_1,
	.param .u64 _Z5norecPKfS0_S0_Pf_param_2,
	.param .u64 _Z5norecPKfS0_S0_Pf_param_3
)
{
	.reg .f32 	%f<5>;
	.reg .b32 	%r<2>;
	.reg .b64 	%rd<14>;


	ld.param.u64 	%rd1, [_Z5norecPKfS0_S0_Pf_param_0];
	ld.param.u64 	%rd2, [_Z5norecPKfS0_S0_Pf_param_1];
	ld.param.u64 	%rd3, [_Z5norecPKfS0_S0_Pf_param_2];
	ld.param.u64 	%rd4, [_Z5norecPKfS0_S0_Pf_param_3];
	cvta.to.global.u64 	%rd5, %rd4;
	cvta.to.global.u64 	%rd6, %rd3;
	cvta.to.global.u64 	%rd7, %rd2;
	cvta.to.global.u64 	%rd8, %rd1;
	mov.u32 	%r1, %tid.x;
	mul.wide.u32 	%rd9, %r1, 4;
	add.s64 	%rd10, %rd8, %rd9;
	ld.global.f32 	%f1, [%rd10];
	add.s64 	%rd11, %rd7, %rd9;
	ld.global.f32 	%f2, [%rd11];
	add.s64 	%rd12, %rd6, %rd9;
	ld.global.f32 	%f3, [%rd12];
	fma.rn.f32 	%f4, %f2, %f3, %f1;
	add.s64 	%rd13, %rd5, %rd9;
	st.global.f32 	[%rd13], %f4;
	ret;
}

	// .globl	_Z3recPKfS0_S0_Pf
.visible .entry _Z3recPKfS0_S0_Pf(
	.param .u64 _Z3recPKfS0_S0_Pf_param_0,
	.param .u64 _Z3recPKfS0_S0_Pf_param_1,
	.param .u64 _Z3recPKfS0_S0_Pf_param_2,
	.param .u64 _Z3recPKfS0_S0_Pf_param_3
)
{
	.reg .f32 	%f<5>;
	.reg .b32 	%r<2>;
	.reg .b64 	%rd<14>;


	ld.param.u64 	%rd1, [_Z3recPKfS0_S0_Pf_param_0];
	ld.param.u64 	%rd2, [_Z3recPKfS0_S0_Pf_param_1];
	ld.param.u64 	%rd3, [_Z3recPKfS0_S0_Pf_param_2];
	ld.param.u64 	%rd4, [_Z3recPKfS0_S0_Pf_param_3];
	cvta.to.global.u64 	%rd5, %rd4;
	cvta.to.global.u64 	%rd6, %rd3;
	cvta.to.global.u64 	%rd7, %rd2;
	cvta.to.global.u64 	%rd8, %rd1;
	mov.u32 	%r1, %tid.x;
	mul.wide.u32 	%rd9, %r1, 4;
	add.s64 	%rd10, %rd8, %rd9;
	ld.global.nc.f32 	%f1, [%rd10];
	add.s64 	%rd11, %rd7, %rd9;
	ld.global.nc.f32 	%f2, [%rd11];
	add.s64 	%rd12, %rd6, %rd9;
	ld.global.nc.f32 	%f3, [%rd12];
	fma.rn.f32 	%f4, %f2, %f3, %f1;
	add.s64 	%rd13, %rd5, %rd9;
	st.global.f32 	[%rd13], %f4;
	ret;
}

	// .globl	_Z4recgPKfS0_S0_Pf
.visible .entry _Z4recgPKfS0_S0_Pf(
	.param .u64 _Z4recgPKfS0_S0_Pf_param_0,
	.param .u64 _Z4recgPKfS0_S0_Pf_param_1,
	.param .u64 _Z4recgPKfS0_S0_Pf_param_2,
	.param .u64 _Z4recgPKfS0_S0_Pf_param_3
)
{
	.reg .f32 	%f<5>;
	.reg .b32 	%r<2>;
	.reg .b64 	%rd<14>;


	ld.param.u64 	%rd1, [_Z4recgPKfS0_S0_Pf_param_0];
	ld.param.u64 	%rd2, [_Z4recgPKfS0_S0_Pf_param_1];
	ld.param.u64 	%rd3, [_Z4recgPKfS0_S0_Pf_param_2];
	ld.param.u64 	%rd4, [_Z4recgPKfS0_S0_Pf_param_3];
	cvta.to.global.u64 	%rd5, %rd4;
	cvta.to.global.u64 	%rd6, %rd3;
	cvta.to.global.u64 	%rd7, %rd2;
	cvta.to.global.u64 	%rd8, %rd1;
	mov.u32 	%r1, %tid.x;
	mul.wide.u32 	%rd9, %r1, 4;
	add.s64 	%rd10, %rd8, %rd9;
	ld.global.nc.f32 	%f1, [%rd10];
	add.s64 	%rd11, %rd7, %rd9;
	ld.global.nc.f32 	%f2, [%rd11];
	add.s64 	%rd12, %rd6, %rd9;
	ld.global.nc.f32 	%f3, [%rd12];
	fma.rn.f32 	%f4, %f2, %f3, %f1;
	add.s64 	%rd13, %rd5, %rd9;
	st.global.f32 	[%rd13], %f4;
	ret;
}

	// .globl	_Z6norecgPKfS0_S0_Pf
.visible .entry _Z6norecgPKfS0_S0_Pf(
	.param .u64 _Z6norecgPKfS0_S0_Pf_param_0,
	.param .u64 _Z6norecgPKfS0_S0_Pf_param_1,
	.param .u64 _Z6norecgPKfS0_S0_Pf_param_2,
	.param .u64 _Z6norecgPKfS0_S0_Pf_param_3
)
{
	.reg .f32 	%f<5>;
	.reg .b32 	%r<2>;
	.reg .b64 	%rd<14>;


	ld.param.u64 	%rd1, [_Z6norecgPKfS0_S0_Pf_param_0];
	ld.param.u64 	%rd2, [_Z6norecgPKfS0_S0_Pf_param_1];
	ld.param.u64 	%rd3, [_Z6norecgPKfS0_S0_Pf_param_2];
	ld.param.u64 	%rd4, [_Z6norecgPKfS0_S0_Pf_param_3];
	cvta.to.global.u64 	%rd5, %rd4;
	cvta.to.global.u64 	%rd6, %rd3;
	cvta.to.global.u64 	%rd7, %rd2;
	cvta.to.global.u64 	%rd8, %rd1;
	mov.u32 	%r1, %tid.x;
	mul.wide.u32 	%rd9, %r1, 4;
	add.s64 	%rd10, %rd8, %rd9;
	ld.global.f32 	%f1, [%rd10];
	add.s64 	%rd11, %rd7, %rd9;
	ld.global.f32 	%f2, [%rd11];
	add.s64 	%rd12, %rd6, %rd9;
	ld.global.f32 	%f3, [%rd12];
	fma.rn.f32 	%f4, %f2, %f3, %f1;
	add.s64 	%rd13, %rd5, %rd9;
	st.global.f32 	[%rd13], %f4;
	ret;
}

	// .globl	_Z4rechPK1HPf
.visible .entry _Z4rechPK1HPf(
	.param .u64 _Z4rechPK1HPf_param_0,
	.param .u64 _Z4rechPK1HPf_param_1
)
{
	.reg .f32 	%f<5>;
	.reg .b32 	%r<2>;
	.reg .b64 	%rd<14>;


	ld.param.u64 	%rd2, [_Z4rechPK1HPf_param_0];
	ld.param.u64 	%rd3, [_Z4rechPK1HPf_param_1];
	cvta.to.global.u64 	%rd4, %rd3;
	cvta.to.global.u64 	%rd5, %rd2;
	ld.global.nc.u64 	%rd6, [%rd5+8];
	mov.u32 	%r1, %tid.x;
	ld.global.nc.u64 	%rd7, [%rd5];
	mul.wide.u32 	%rd8, %r1, 4;
	add.s64 	%rd9, %rd7, %rd8;
	ld.f32 	%f2, [%rd9];
	add.s64 	%rd10, %rd6, %rd8;
	ld.f32 	%f3, [%rd10];
	ld.global.nc.u64 	%rd11, [%rd5+16];
	mul.wide.s32 	%rd12, %r1, 4;
	add.s64 	%rd1, %rd11, %rd12;
	// inline asm
	ld.global.nc.f32 %f1, [%rd1];
	// inline asm
	fma.rn.f32 	%f4, %f3, %f1, %f2;
	add.s64 	%rd13, %rd4, %rd8;
	st.global.f32 	[%rd13], %f4;
	ret;
}

	// .globl	_Z5rechcPK2HCPf
.visible .entry _Z5rechcPK2HCPf(
	.param .u64 _Z5rechcPK2HCPf_param_0,
	.param .u64 _Z5rechcPK2HCPf_param_1
)
{
	.reg .f32 	%f<5>;
	.reg .b32 	%r<2>;
	.reg .b64 	%rd<16>;


	ld.param.u64 	%rd1, [_Z5rechcPK2HCPf_param_0];
	ld.param.u64 	%rd2, [_Z5rechcPK2HCPf_param_1];
	cvta.to.global.u64 	%rd3, %rd2;
	cvta.to.global.u64 	%rd4, %rd1;
	mov.u32 	%r1, %tid.x;
	ld.global.nc.u64 	%rd5, [%rd4];
	cvta.to.global.u64 	%rd6, %rd5;
	mul.wide.u32 	%rd7, %r1, 4;
	add.s64 	%rd8, %rd6, %rd7;
	ld.global.f32 	%f1, [%rd8];
	ld.global.nc.u64 	%rd9, [%rd4+8];
	cvta.to.global.u64 	%rd10, %rd9;
	add.s64 	%rd11, %rd10, %rd7;
	ld.global.f32 	%f2, [%rd11];
	ld.global.nc.u64 	%rd12, [%rd4+16];
	cvta.to.global.u64 	%rd13, %rd12;
	add.s64 	%rd14, %rd13, %rd7;
	ld.global.f32 	%f3, [%rd14];
	fma.rn.f32 	%f4, %f2, %f3, %f1;
	add.s64 	%rd15, %rd3, %rd7;
	st.global.f32 	[%rd15], %f4;
	ret;
}




// ===== COMPILED SASS (sm_100) =====

	.target	sm_100

	.elftype	@"ET_EXEC"


//--------------------- .note.nv.tkinfo           --------------------------
	.section	.note.nv.tkinfo,"",@"SHT_NOTE"
	.sectionflags	@"SHF_NOTE_NV_TKINFO"
	.tkinfo
        /*0018*/ 	.word	0x00000002
        /*0030*/ 	.string	""
        /*0030*/ 	.string	"ptxas"
        /*0030*/ 	.string	"Cuda compilation tools, release 13.0, V13.0.88"
        /*0030*/ 	.string	"Build cuda_13.0.r13.0/compiler.36424714_0"
        /*0030*/ 	.string	"-arch sm_100 "



//--------------------- .note.nv.cuinfo           --------------------------
	.section	.note.nv.cuinfo,"",@"SHT_NOTE"
	.sectionflags	@"SHF_NOTE_NV_CUINFO"
        /*0018*/ 	.short	0x0002
        /*001a*/ 	.short	0x003d
        /*001c*/ 	.short	0x0082
	.zero		2


//--------------------- .nv.info                  --------------------------
	.section	.nv.info,"",@"SHT_CUDA_INFO"
	.align	4


	//----- nvinfo : EIATTR_REGCOUNT
	.align		4
        /*0000*/ 	.byte	0x04, 0x2f
        /*0002*/ 	.short	(.L_1 - .L_0)
	.align		4
.L_0:
        /*0004*/ 	.word	index@(_Z5norecPKfS0_S0_Pf)
        /*0008*/ 	.word	0x0000000e


	//----- nvinfo : EIATTR_FRAME_SIZE
	.align		4
.L_1:
        /*000c*/ 	.byte	0x04, 0x11
        /*000e*/ 	.short	(.L_3 - .L_2)
	.align		4
.L_2:
        /*0010*/ 	.word	index@(_Z5norecPKfS0_S0_Pf)
        /*0014*/ 	.word	0x00000000


	//----- nvinfo : EIATTR_REGCOUNT
	.align		4
.L_3:
        /*0018*/ 	.byte	0x04, 0x2f
        /*001a*/ 	.short	(.L_5 - .L_4)
	.align		4
.L_4:
        /*001c*/ 	.word	index@(_Z3recPKfS0_S0_Pf)
        /*0020*/ 	.word	0x0000000e


	//----- nvinfo : EIATTR_FRAME_SIZE
	.align		4
.L_5:
        /*0024*/ 	.byte	0x04, 0x11
        /*0026*/ 	.short	(.L_7 - .L_6)
	.align		4
.L_6:
        /*0028*/ 	.word	index@(_Z3recPKfS0_S0_Pf)
        /*002c*/ 	.word	0x00000000


	//----- nvinfo : EIATTR_REGCOUNT
	.align		4
.L_7:
        /*0030*/ 	.byte	0x04, 0x2f
        /*0032*/ 	.short	(.L_9 - .L_8)
	.align		4
.L_8:
        /*0034*/ 	.word	index@(_Z4recgPKfS0_S0_Pf)
        /*0038*/ 	.word	0x0000000e


	//----- nvinfo : EIATTR_FRAME_SIZE
	.align		4
.L_9:
        /*003c*/ 	.byte	0x04, 0x11
        /*003e*/ 	.short	(.L_11 - .L_10)
	.align		4
.L_10:
        /*0040*/ 	.word	index@(_Z4recgPKfS0_S0_Pf)
        /*0044*/ 	.word	0x00000000


	//----- nvinfo : EIATTR_REGCOUNT
	.align		4
.L_11:
        /*0048*/ 	.byte	0x04, 0x2f
        /*004a*/ 	.short	(.L_13 - .L_12)
	.align		4
.L_12:
        /*004c*/ 	.word	index@(_Z6norecgPKfS0_S0_Pf)
        /*0050*/ 	.word	0x0000000e


	//----- nvinfo : EIATTR_FRAME_SIZE
	.align		4
.L_13:
        /*0054*/ 	.byte	0x04, 0x11
        /*0056*/ 	.short	(.L_15 - .L_14)
	.align		4
.L_14:
        /*0058*/ 	.word	index@(_Z6norecgPKfS0_S0_Pf)
        /*005c*/ 	.word	0x00000000


	//----- nvinfo : EIATTR_REGCOUNT
	.align		4
.L_15:
        /*0060*/ 	.byte	0x04, 0x2f
        /*0062*/ 	.short	(.L_17 - .L_16)
	.align		4
.L_16:
        /*0064*/ 	.word	index@(_Z4rechPK1HPf)
        /*0068*/ 	.word	0x00000010


	//----- nvinfo : EIATTR_FRAME_SIZE
	.align		4
.L_17:
        /*006c*/ 	.byte	0x04, 0x11
        /*006e*/ 	.short	(.L_19 - .L_18)
	.align		4
.L_18:
        /*0070*/ 	.word	index@(_Z4rechPK1HPf)
        /*0074*/ 	.word	0x00000000


	//----- nvinfo : EIATTR_REGCOUNT
	.align		4
.L_19:
        /*0078*/ 	.byte	0x04, 0x2f
        /*007a*/ 	.short	(.L_21 - .L_20)
	.align		4
.L_20:
        /*007c*/ 	.word	index@(_Z5rechcPK2HCPf)
        /*0080*/ 	.word	0x00000010


	//----- nvinfo : EIATTR_FRAME_SIZE
	.align		4
.L_21:
        /*0084*/ 	.byte	0x04, 0x11
        /*0086*/ 	.short	(.L_23 - .L_22)
	.align		4
.L_22:
        /*0088*/ 	.word	index@(_Z5rechcPK2HCPf)
        /*008c*/ 	.word	0x00000000


	//----- nvinfo : EIATTR_MIN_STACK_SIZE
	.align		4
.L_23:
        /*0090*/ 	.byte	0x04, 0x12
        /*0092*/ 	.short	(.L_25 - .L_24)
	.align		4
.L_24:
        /*0094*/ 	.word	index@(_Z5rechcPK2HCPf)
        /*0098*/ 	.word	0x00000000


	//----- nvinfo : EIATTR_MIN_STACK_SIZE
	.align		4
.L_25:
        /*009c*/ 	.byte	0x04, 0x12
        /*009e*/ 	.short	(.L_27 - .L_26)
	.align		4
.L_26:
        /*00a0*/ 	.word	index@(_Z4rechPK1HPf)
        /*00a4*/ 	.word	0x00000000


	//----- nvinfo : EIATTR_MIN_STACK_SIZE
	.align		4
.L_27:
        /*00a8*/ 	.byte	0x04, 0x12
        /*00aa*/ 	.short	(.L_29 - .L_28)
	.align		4
.L_28:
        /*00ac*/ 	.word	index@(_Z6norecgPKfS0_S0_Pf)
        /*00b0*/ 	.word	0x00000000


	//----- nvinfo : EIATTR_MIN_STACK_SIZE
	.align		4
.L_29:
        /*00b4*/ 	.byte	0x04, 0x12
        /*00b6*/ 	.short	(.L_31 - .L_30)
	.align		4
.L_30:
        /*00b8*/ 	.word	index@(_Z4recgPKfS0_S0_Pf)
        /*00bc*/ 	.word	0x00000000


	//----- nvinfo : EIATTR_MIN_STACK_SIZE
	.align		4
.L_31:
        /*00c0*/ 	.byte	0x04, 0x12
        /*00c2*/ 	.short	(.L_33 - .L_32)
	.align		4
.L_32:
        /*00c4*/ 	.word	index@(_Z3recPKfS0_S0_Pf)
        /*00c8*/ 	.word	0x00000000


	//----- nvinfo : EIATTR_MIN_STACK_SIZE
	.align		4
.L_33:
        /*00cc*/ 	.byte	0x04, 0x12
        /*00ce*/ 	.short	(.L_35 - .L_34)
	.align		4
.L_34:
        /*00d0*/ 	.word	index@(_Z5norecPKfS0_S0_Pf)
        /*00d4*/ 	.word	0x00000000
.L_35:


//--------------------- .nv.compat                --------------------------
	.section	.nv.compat,"",@"SHT_CUDA_COMPAT_INFO"
	.align	4
        /*0000*/ 	.byte	0x02, 0x09, 0x00, 0x00, 0x02, 0x02, 0x01, 0x00, 0x02, 0x05, 0x05, 0x00, 0x03, 0x07, 0x01, 0x01
        /*0010*/ 	.byte	0x02, 0x03, 0x00, 0x00, 0x02, 0x06, 0x01, 0x00, 0x04, 0x0b, 0x08, 0x00, 0x09, 0x00, 0x00, 0x00
        /*0020*/ 	.byte	0x00, 0x00, 0x00, 0x00


//--------------------- .nv.info._Z5rechcPK2HCPf  --------------------------
	.section	.nv.info._Z5rechcPK2HCPf,"",@"SHT_CUDA_INFO"
	.sectionflags	@""
	.align	4


	//----- nvinfo : EIATTR_CUDA_API_VERSION
	.align		4
        /*0000*/ 	.byte	0x04, 0x37
        /*0002*/ 	.short	(.L_37 - .L_36)
.L_36:
        /*0004*/ 	.word	0x00000082


	//----- nvinfo : EIATTR_KPARAM_INFO
	.align		4
.L_37:
        /*0008*/ 	.byte	0x04, 0x17
        /*000a*/ 	.short	(.L_39 - .L_38)
.L_38:
        /*000c*/ 	.word	0x00000000
        /*0010*/ 	.short	0x0001
        /*0012*/ 	.short	0x0008
        /*0014*/ 	.byte	0x00, 0xf0, 0x21, 0x00


	//----- nvinfo : EIATTR_KPARAM_INFO
	.align		4
.L_39:
        /*0018*/ 	.byte	0x04, 0x17
        /*001a*/ 	.short	(.L_41 - .L_40)
.L_40:
        /*001c*/ 	.word	0x00000000
        /*0020*/ 	.short	0x0000
        /*0022*/ 	.short	0x0000
        /*0024*/ 	.byte	0x00, 0xf0, 0x21, 0x00


	//----- nvinfo : EIATTR_SPARSE_MMA_MASK
	.align		4
.L_41:
        /*0028*/ 	.byte	0x03, 0x50
        /*002a*/ 	.short	0x0000


	//----- nvinfo : EIATTR_MAXREG_COUNT
	.align		4
        /*002c*/ 	.byte	0x03, 0x1b
        /*002e*/ 	.short	0x00ff


	//----- nvinfo : EIATTR_MERCURY_ISA_VERSION
	.align		4
        /*0030*/ 	.byte	0x03, 0x5f
        /*0032*/ 	.short	0x0101


	//----- nvinfo : EIATTR_VRC_CTA_INIT_COUNT
	.align		4
        /*0034*/ 	.byte	0x02, 0x4a
	.zero		1
	.zero		1


	//----- nvinfo : EIATTR_EXIT_INSTR_OFFSETS
	.align		4
        /*0038*/ 	.byte	0x04, 0x1c
        /*003a*/ 	.short	(.L_43 - .L_42)


	//   ....[0]....
.L_42:
        /*003c*/ 	.word	0x00000110


	//----- nvinfo : EIATTR_CBANK_PARAM_SIZE
	.align		4
.L_43:
        /*0040*/ 	.byte	0x03, 0x19
        /*0042*/ 	.short	0x0010


	//----- nvinfo : EIATTR_PARAM_CBANK
	.align		4
        /*0044*/ 	.byte	0x04, 0x0a
        /*0046*/ 	.short	(.L_45 - .L_44)
	.align		4
.L_44:
        /*0048*/ 	.word	index@(.nv.constant0._Z5rechcPK2HCPf)
        /*004c*/ 	.short	0x0380
        /*004e*/ 	.short	0x0010


	//----- nvinfo : EIATTR_SW_WAR
	.align		4
.L_45:
        /*0050*/ 	.byte	0x04, 0x36
        /*0052*/ 	.short	(.L_47 - .L_46)
.L_46:
        /*0054*/ 	.word	0x00000008
.L_47:


//--------------------- .nv.info._Z4rechPK1HPf    --------------------------
	.section	.nv.info._Z4rechPK1HPf,"",@"SHT_CUDA_INFO"
	.sectionflags	@""
	.align	4


	//----- nvinfo : EIATTR_CUDA_API_VERSION
	.align		4
        /*0000*/ 	.byte	0x04, 0x37
        /*0002*/ 	.short	(.L_49 - .L_48)
.L_48:
        /*0004*/ 	.word	0x00000082


	//----- nvinfo : EIATTR_KPARAM_INFO
	.align		4
.L_49:
        /*0008*/ 	.byte	0x04, 0x17
        /*000a*/ 	.short	(.L_51 - .L_50)
.L_50:
        /*000c*/ 	.word	0x00000000
        /*0010*/ 	.short	0x0001
        /*0012*/ 	.short	0x0008
        /*0014*/ 	.byte	0x00, 0xf0, 0x21, 0x00


	//----- nvinfo : EIATTR_KPARAM_INFO
	.align		4
.L_51:
        /*0018*/ 	.byte	0x04, 0x17
        /*001a*/ 	.short	(.L_53 - .L_52)
.L_52:
        /*001c*/ 	.word	0x00000000
        /*0020*/ 	.short	0x0000
        /*0022*/ 	.short	0x0000
        /*0024*/ 	.byte	0x00, 0xf0, 0x21, 0x00


	//----- nvinfo : EIATTR_SPARSE_MMA_MASK
	.align		4
.L_53:
        /*0028*/ 	.byte	0x03, 0x50
        /*002a*/ 	.short	0x0000


	//----- nvinfo : EIATTR_MAXREG_COUNT
	.align		4
        /*002c*/ 	.byte	0x03, 0x1b
        /*002e*/ 	.short	0x00ff


	//----- nvinfo : EIATTR_MERCURY_ISA_VERSION
	.align		4
        /*0030*/ 	.byte	0x03, 0x5f
        /*0032*/ 	.short	0x0101


	//----- nvinfo : EIATTR_VRC_CTA_INIT_COUNT
	.align		4
        /*0034*/ 	.byte	0x02, 0x4a
	.zero		1
	.zero		1


	//----- nvinfo : EIATTR_EXIT_INSTR_OFFSETS
	.align		4
        /*0038*/ 	.byte	0x04, 0x1c
        /*003a*/ 	.short	(.L_55 - .L_54)


	//   ....[0]....
.L_54:
        /*003c*/ 	.word	0x00000110


	//----- nvinfo : EIATTR_CBANK_PARAM_SIZE
	.align		4
.L_55:
        /*0040*/ 	.byte	0x03, 0x19
        /*0042*/ 	.short	0x0010


	//----- nvinfo : EIATTR_PARAM_CBANK
	.align		4
        /*0044*/ 	.byte	0x04, 0x0a
        /*0046*/ 	.short	(.L_57 - .L_56)
	.align		4
.L_56:
        /*0048*/ 	.word	index@(.nv.constant0._Z4rechPK1HPf)
        /*004c*/ 	.short	0x0380
        /*004e*/ 	.short	0x0010


	//----- nvinfo : EIATTR_SW_WAR
	.align		4
.L_57:
        /*0050*/ 	.byte	0x04, 0x36
        /*0052*/ 	.short	(.L_59 - .L_58)
.L_58:
        /*0054*/ 	.word	0x00000008
.L_59:


//--------------------- .nv.info._Z6norecgPKfS0_S0_Pf --------------------------
	.section	.nv.info._Z6norecgPKfS0_S0_Pf,"",@"SHT_CUDA_INFO"
	.sectionflags	@""
	.align	4


	//----- nvinfo : EIATTR_CUDA_API_VERSION
	.align		4
        /*0000*/ 	.byte	0x04, 0x37
        /*0002*/ 	.short	(.L_61 - .L_60)
.L_60:
        /*0004*/ 	.word	0x00000082


	//----- nvinfo : EIATTR_KPARAM_INFO
	.align		4
.L_61:
        /*0008*/ 	.byte	0x04, 0x17
        /*000a*/ 	.short	(.L_63 - .L_62)
.L_62:
        /*000c*/ 	.word	0x00000000
        /*0010*/ 	.short	0x0003
        /*0012*/ 	.short	0x0018
        /*0014*/ 	.byte	0x00, 0xf0, 0x21, 0x00


	//----- nvinfo : EIATTR_KPARAM_INFO
	.align		4
.L_63:
        /*0018*/ 	.byte	0x04, 0x17
        /*001a*/ 	.short	(.L_65 - .L_64)
.L_64:
        /*001c*/ 	.word	0x00000000
        /*0020*/ 	.short	0x0002
        /*0022*/ 	.short	0x0010
        /*0024*/ 	.byte	0x00, 0xf0, 0x21, 0x00


	//----- nvinfo : EIATTR_KPARAM_INFO
	.align		4
.L_65:
        /*0028*/ 	.byte	0x04, 0x17
        /*002a*/ 	.short	(.L_67 - .L_66)
.L_66:
        /*002c*/ 	.word	0x00000000
        /*0030*/ 	.short	0x0001
        /*0032*/ 	.short	0x0008
        /*0034*/ 	.byte	0x00, 0xf0, 0x21, 0x00


	//----- nvinfo : EIATTR_KPARAM_INFO
	.align		4
.L_67:
        /*0038*/ 	.byte	0x04, 0x17
        /*003a*/ 	.short	(.L_69 - .L_68)
.L_68:
        /*003c*/ 	.word	0x00000000
        /*0040*/ 	.short	0x0000
        /*0042*/ 	.short	0x0000
        /*0044*/ 	.byte	0x00, 0xf0, 0x21, 0x00


	//----- nvinfo : EIATTR_SPARSE_MMA_MASK
	.align		4
.L_69:
        /*0048*/ 	.byte	0x03, 0x50
        /*004a*/ 	.short	0x0000


	//----- nvinfo : EIATTR_MAXREG_COUNT
	.align		4
        /*004c*/ 	.byte	0x03, 0x1b
        /*004e*/ 	.short	0x00ff


	//----- nvinfo : EIATTR_MERCURY_ISA_VERSION
	.align		4
        /*0050*/ 	.byte	0x03, 0x5f
        /*0052*/ 	.short	0x0101


	//----- nvinfo : EIATTR_VRC_CTA_INIT_COUNT
	.align		4
        /*0054*/ 	.byte	0x02, 0x4a
	.zero		1
	.zero		1


	//----- nvinfo : EIATTR_EXIT_INSTR_OFFSETS
	.align		4
        /*0058*/ 	.byte	0x04, 0x1c
        /*005a*/ 	.short	(.L_71 - .L_70)


	//   ....[0]....
.L_70:
        /*005c*/ 	.word	0x00000100


	//----- nvinfo : EIATTR_CBANK_PARAM_SIZE
	.align		4
.L_71:
        /*0060*/ 	.byte	0x03, 0x19
        /*0062*/ 	.short	0x0020


	//----- nvinfo : EIATTR_PARAM_CBANK
	.align		4
        /*0064*/ 	.byte	0x04, 0x0a
        /*0066*/ 	.short	(.L_73 - .L_72)
	.align		4
.L_72:
        /*0068*/ 	.word	index@(.nv.constant0._Z6norecgPKfS0_S0_Pf)
        /*006c*/ 	.short	0x0380
        /*006e*/ 	.short	0x0020


	//----- nvinfo : EIATTR_SW_WAR
	.align		4
.L_73:
        /*0070*/ 	.byte	0x04, 0x36
        /*0072*/ 	.short	(.L_75 - .L_74)
.L_74:
        /*0074*/ 	.word	0x00000008
.L_75:


//--------------------- .nv.info._Z4recgPKfS0_S0_Pf --------------------------
	.section	.nv.info._Z4recgPKfS0_S0_Pf,"",@"SHT_CUDA_INFO"
	.sectionflags	@""
	.align	4


	//----- nvinfo : EIATTR_CUDA_API_VERSION
	.align		4
        /*0000*/ 	.byte	0x04, 0x37
        /*0002*/ 	.short	(.L_77 - .L_76)
.L_76:
        /*0004*/ 	.word	0x00000082


	//----- nvinfo : EIATTR_KPARAM_INFO
	.align		4
.L_77:
        /*0008*/ 	.byte	0x04, 0x17
        /*000a*/ 	.short	(.L_79 - .L_78)
.L_78:
        /*000c*/ 	.word	0x00000000
        /*0010*/ 	.short	0x0003
        /*0012*/ 	.short	0x0018
        /*0014*/ 	.byte	0x00, 0xf0, 0x21, 0x00


	//----- nvinfo : EIATTR_KPARAM_INFO
	.align		4
.L_79:
        /*0018*/ 	.byte	0x04, 0x17
        /*001a*/ 	.short	(.L_81 - .L_80)
.L_80:
        /*001c*/ 	.word	0x00000000
        /*0020*/ 	.short	0x0002
        /*0022*/ 	.short	0x0010
        /*0024*/ 	.byte	0x00, 0xf0, 0x21, 0x00


	//----- nvinfo : EIATTR_KPARAM_INFO
	.align		4
.L_81:
        /*0028*/ 	.byte	0x04, 0x17
        /*002a*/ 	.short	(.L_83 - .L_82)
.L_82:
        /*002c*/ 	.word	0x00000000
        /*0030*/ 	.short	0x0001
        /*0032*/ 	.short	0x0008
        /*0034*/ 	.byte	0x00, 0xf0, 0x21, 0x00


	//----- nvinfo : EIATTR_KPARAM_INFO
	.align		4
.L_83:
        /*0038*/ 	.byte	0x04, 0x17
        /*003a*/ 	.short	(.L_85 - .L_84)
.L_84:
        /*003c*/ 	.word	0x00000000
        /*0040*/ 	.short	0x0000
        /*0042*/ 	.short	0x0000
        /*0044*/ 	.byte	0x00, 0xf0, 0x21, 0x00


	//----- nvinfo : EIATTR_SPARSE_MMA_MASK
	.align		4
.L_85:
        /*0048*/ 	.byte	0x03, 0x50
        /*004a*/ 	.short	0x0000


	//----- nvinfo : EIATTR_MAXREG_COUNT
	.align		4
        /*004c*/ 	.byte	0x03, 0x1b
        /*004e*/ 	.short	0x00ff


	//----- nvinfo : EIATTR_MERCURY_ISA_VERSION
	.align		4
        /*0050*/ 	.byte	0x03, 0x5f
        /*0052*/ 	.short	0x0101


	//----- nvinfo : EIATTR_VRC_CTA_INIT_COUNT
	.align		4
        /*0054*/ 	.byte	0x02, 0x4a
	.zero		1
	.zero		1


	//----- nvinfo : EIATTR_EXIT_INSTR_OFFSETS
	.align		4
        /*0058*/ 	.byte	0x04, 0x1c
        /*005a*/ 	.short	(.L_87 - .L_86)


	//   ....[0]....
.L_86:
        /*005c*/ 	.word	0x00000100


	//----- nvinfo : EIATTR_CBANK_PARAM_SIZE
	.align		4
.L_87:
        /*0060*/ 	.byte	0x03, 0x19
        /*0062*/ 	.short	0x0020


	//----- nvinfo : EIATTR_PARAM_CBANK
	.align		4
        /*0064*/ 	.byte	0x04, 0x0a
        /*0066*/ 	.short	(.L_89 - .L_88)
	.align		4
.L_88:
        /*0068*/ 	.word	index@(.nv.constant0._Z4recgPKfS0_S0_Pf)
        /*006c*/ 	.short	0x0380
        /*006e*/ 	.short	0x0020


	//----- nvinfo : EIATTR_SW_WAR
	.align		4
.L_89:
        /*0070*/ 	.byte	0x04, 0x36
        /*0072*/ 	.short	(.L_91 - .L_90)
.L_90:
        /*0074*/ 	.word	0x00000008
.L_91:


//--------------------- .nv.info._Z3recPKfS0_S0_Pf --------------------------
	.section	.nv.info._Z3recPKfS0_S0_Pf,"",@"SHT_CUDA_INFO"
	.sectionflags	@""
	.align	4


	//----- nvinfo : EIATTR_CUDA_API_VERSION
	.align		4
        /*0000*/ 	.byte	0x04, 0x37
        /*0002*/ 	.short	(.L_93 - .L_92)
.L_92:
        /*0004*/ 	.word	0x00000082


	//----- nvinfo : EIATTR_KPARAM_INFO
	.align		4
.L_93:
        /*0008*/ 	.byte	0x04, 0x17
        /*000a*/ 	.short	(.L_95 - .L_94)
.L_94:
        /*000c*/ 	.word	0x00000000
        /*0010*/ 	.short	0x0003
        /*0012*/ 	.short	0x0018
        /*0014*/ 	.byte	0x00, 0xf0, 0x21, 0x00


	//----- nvinfo : EIATTR_KPARAM_INFO
	.align		4
.L_95:
        /*0018*/ 	.byte	0x04, 0x17
        /*001a*/ 	.short	(.L_97 - .L_96)
.L_96:
        /*001c*/ 	.word	0x00000000
        /*0020*/ 	.short	0x0002
        /*0022*/ 	.short	0x0010
        /*0024*/ 	.byte	0x00, 0xf0, 0x21, 0x00


	//----- nvinfo : EIATTR_KPARAM_INFO
	.align		4
.L_97:
        /*0028*/ 	.byte	0x04, 0x17
        /*002a*/ 	.short	(.L_99 - .L_98)
.L_98:
        /*002c*/ 	.word	0x00000000
        /*0030*/ 	.short	0x0001
        /*0032*/ 	.short	0x0008
        /*0034*/ 	.byte	0x00, 0xf0, 0x21, 0x00


	//----- nvinfo : EIATTR_KPARAM_INFO
	.align		4
.L_99:
        /*0038*/ 	.byte	0x04, 0x17
        /*003a*/ 	.short	(.L_101 - .L_100)
.L_100:
        /*003c*/ 	.word	0x00000000
        /*0040*/ 	.short	0x0000
        /*0042*/ 	.short	0x0000
        /*0044*/ 	.byte	0x00, 0xf0, 0x21, 0x00


	//----- nvinfo : EIATTR_SPARSE_MMA_MASK
	.align		4
.L_101:
        /*0048*/ 	.byte	0x03, 0x50
        /*004a*/ 	.short	0x0000


	//----- nvinfo : EIATTR_MAXREG_COUNT
	.align		4
        /*004c*/ 	.byte	0x03, 0x1b
        /*004e*/ 	.short	0x00ff


	//----- nvinfo : EIATTR_MERCURY_ISA_VERSION
	.align		4
        /*0050*/ 	.byte	0x03, 0x5f
        /*0052*/ 	.short	0x0101


	//----- nvinfo : EIATTR_VRC_CTA_INIT_COUNT
	.align		4
        /*0054*/ 	.byte	0x02, 0x4a
	.zero		1
	.zero		1


	//----- nvinfo : EIATTR_EXIT_INSTR_OFFSETS
	.align		4
        /*0058*/ 	.byte	0x04, 0x1c
        /*005a*/ 	.short	(.L_103 - .L_102)


	//   ....[0]....
.L_102:
        /*005c*/ 	.word	0x00000100


	//----- nvinfo : EIATTR_CBANK_PARAM_SIZE
	.align		4
.L_103:
        /*0060*/ 	.byte	0x03, 0x19
        /*0062*/ 	.short	0x0020


	//----- nvinfo : EIATTR_PARAM_CBANK
	.align		4
        /*0064*/ 	.byte	0x04, 0x0a
        /*0066*/ 	.short	(.L_105 - .L_104)
	.align		4
.L_104:
        /*0068*/ 	.word	index@(.nv.constant0._Z3recPKfS0_S0_Pf)
        /*006c*/ 	.short	0x0380
        /*006e*/ 	.short	0x0020


	//----- nvinfo : EIATTR_SW_WAR
	.align		4
.L_105:
        /*0070*/ 	.byte	0x04, 0x36
        /*0072*/ 	.short	(.L_107 - .L_106)
.L_106:
        /*0074*/ 	.word	0x00000008
.L_107:


//--------------------- .nv.info._Z5norecPKfS0_S0_Pf --------------------------
	.section	.nv.info._Z5norecPKfS0_S0_Pf,"",@"SHT_CUDA_INFO"
	.sectionflags	@""
	.align	4


	//----- nvinfo : EIATTR_CUDA_API_VERSION
	.align		4
        /*0000*/ 	.byte	0x04, 0x37
        /*0002*/ 	.short	(.L_109 - .L_108)
.L_108:
        /*0004*/ 	.word	0x00000082


	//----- nvinfo : EIATTR_KPARAM_INFO
	.align		4
.L_109:
        /*0008*/ 	.byte	0x04, 0x17
        /*000a*/ 	.short	(.L_111 - .L_110)
.L_110:
        /*000c*/ 	.word	0x00000000
        /*0010*/ 	.short	0x0003
        /*0012*/ 	.short	0x0018
        /*0014*/ 	.byte	0x00, 0xf0, 0x21, 0x00


	//----- nvinfo : EIATTR_KPARAM_INFO
	.align		4
.L_111:
        /*0018*/ 	.byte	0x04, 0x17
        /*001a*/ 	.short	(.L_113 - .L_112)
.L_112:
        /*001c*/ 	.word	0x00000000
        /*0020*/ 	.short	0x0002
        /*0022*/ 	.short	0x0010
        /*0024*/ 	.byte	0x00, 0xf0, 0x21, 0x00


	//----- nvinfo : EIATTR_KPARAM_INFO
	.align		4
.L_113:
        /*0028*/ 	.byte	0x04, 0x17
        /*002a*/ 	.short	(.L_115 - .L_114)
.L_114:
        /*002c*/ 	.word	0x00000000
        /*0030*/ 	.short	0x0001
        /*0032*/ 	.short	0x0008
        /*0034*/ 	.byte	0x00, 0xf0, 0x21, 0x00


	//----- nvinfo : EIATTR_KPARAM_INFO
	.align		4
.L_115:
        /*0038*/ 	.byte	0x04, 0x17
        /*003a*/ 	.short	(.L_117 - .L_116)
.L_116:
        /*003c*/ 	.word	0x00000000
        /*0040*/ 	.short	0x0000
        /*0042*/ 	.short	0x0000
        /*0044*/ 	.byte	0x00, 0xf0, 0x21, 0x00


	//----- nvinfo : EIATTR_SPARSE_MMA_MASK
	.align		4
.L_117:
        /*0048*/ 	.byte	0x03, 0x50
        /*004a*/ 	.short	0x0000


	//----- nvinfo : EIATTR_MAXREG_COUNT
	.align		4
        /*004c*/ 	.byte	0x03, 0x1b
        /*004e*/ 	.short	0x00ff


	//----- nvinfo : EIATTR_MERCURY_ISA_VERSION
	.align		4
        /*0050*/ 	.byte	0x03, 0x5f
        /*0052*/ 	.short	0x0101


	//----- nvinfo : EIATTR_VRC_CTA_INIT_COUNT
	.align		4
        /*0054*/ 	.byte	0x02, 0x4a
	.zero		1
	.zero		1


	//----- nvinfo : EIATTR_EXIT_INSTR_OFFSETS
	.align		4
        /*0058*/ 	.byte	0x04, 0x1c
        /*005a*/ 	.short	(.L_119 - .L_118)


	//   ....[0]....
.L_118:
        /*005c*/ 	.word	0x00000100


	//----- nvinfo : EIATTR_CBANK_PARAM_SIZE
	.align		4
.L_119:
        /*0060*/ 	.byte	0x03, 0x19
        /*0062*/ 	.short	0x0020


	//----- nvinfo : EIATTR_PARAM_CBANK
	.align		4
        /*0064*/ 	.byte	0x04, 0x0a
        /*0066*/ 	.short	(.L_121 - .L_120)
	.align		4
.L_120:
        /*0068*/ 	.word	index@(.nv.constant0._Z5norecPKfS0_S0_Pf)
        /*006c*/ 	.short	0x0380
        /*006e*/ 	.short	0x0020


	//----- nvinfo : EIATTR_SW_WAR
	.align		4
.L_121:
        /*0070*/ 	.byte	0x04, 0x36
        /*0072*/ 	.short	(.L_123 - .L_122)
.L_122:
        /*0074*/ 	.word	0x00000008
.L_123:


//--------------------- .nv.callgraph             --------------------------
	.section	.nv.callgraph,"",@"SHT_CUDA_CALLGRAPH"
	.align	4
	.sectionentsize	8
	.align		4
        /*0000*/ 	.word	0x00000000
	.align		4
        /*0004*/ 	.word	0xffffffff
	.align		4
        /*0008*/ 	.word	0x00000000
	.align		4
        /*000c*/ 	.word	0xfffffffe
	.align		4
        /*0010*/ 	.word	0x00000000
	.align		4
        /*0014*/ 	.word	0xfffffffd
	.align		4
        /*0018*/ 	.word	0x00000000
	.align		4
        /*001c*/ 	.word	0xfffffffc


//--------------------- .text._Z5rechcPK2HCPf     --------------------------
	.section	.text._Z5rechcPK2HCPf,"ax",@progbits
	.align	128
        .global         _Z5rechcPK2HCPf
        .type           _Z5rechcPK2HCPf,@function
        .size           _Z5rechcPK2HCPf,(.L_x_6 - _Z5rechcPK2HCPf)
        .other          _Z5rechcPK2HCPf,@"STO_CUDA_ENTRY STV_DEFAULT"
_Z5rechcPK2HCPf:
.text._Z5rechcPK2HCPf:
[----:B------:R-:W-:Y:S08]  /*0000*/  LDC R1, c[0x0][0x37c] ;  /* 0x0000df00ff017b82 */ /* 0x000ff00000000800 */
[----:B------:R-:W0:Y:S01]  /*0010*/  LDC.64 R2, c[0x0][0x380] ;  /* 0x0000e000ff027b82 */ /* 0x000e220000000a00 */
[----:B------:R-:W0:Y:S01]  /*0020*/  LDCU.64 UR4, c[0x0][0x358] ;  /* 0x00006b00ff0477ac */ /* 0x000e220008000a00 */
[----:B------:R-:W1:Y:S06]  /*0030*/  S2R R13, SR_TID.X ;  /* 0x00000000000d7919 */ /* 0x000e6c0000002100 */
[----:B------:R-:W2:Y:S01]  /*0040*/  LDC.64 R10, c[0x0][0x388] ;  /* 0x0000e200ff0a7b82 */ /* 0x000ea20000000a00 */
[----:B0-----:R-:W1:Y:S04]  /*0050*/  LDG.E.64.CONSTANT R4, desc[UR4][R2.64] ;  /* 0x0000000402047981 */ /* 0x001e68000c1e9b00 */
[----:B------:R-:W3:Y:S04]  /*0060*/  LDG.E.64.CONSTANT R6, desc[UR4][R2.64+0x8] ;  /* 0x0000080402067981 */ /* 0x000ee8000c1e9b00 */
[----:B------:R-:W4:Y:S01]  /*0070*/  LDG.E.64.CONSTANT R8, desc[UR4][R2.64+0x10] ;  /* 0x0000100402087981 */ /* 0x000f22000c1e9b00 */
[----:B-1----:R-:W-:-:S04]  /*0080*/  IMAD.WIDE.U32 R4, R13, 0x4, R4 ;  /* 0x000000040d047825 */ /* 0x002fc800078e0004 */
[C---:B---3--:R-:W-:Y:S02]  /*0090*/  IMAD.WIDE.U32 R6, R13.reuse, 0x4, R6 ;  /* 0x000000040d067825 */ /* 0x048fe400078e0006 */
[----:B------:R-:W3:Y:S02]  /*00a0*/  LDG.E R4, desc[UR4][R4.64] ;  /* 0x0000000404047981 */ /* 0x000ee4000c1e1900 */
[C---:B----4-:R-:W-:Y:S02]  /*00b0*/  IMAD.WIDE.U32 R8, R13.reuse, 0x4, R8 ;  /* 0x000000040d087825 */ /* 0x050fe400078e0008 */
[----:B------:R-:W3:Y:S04]  /*00c0*/  LDG.E R7, desc[UR4][R6.64] ;  /* 0x0000000406077981 */ /* 0x000ee8000c1e1900 */
[----:B------:R-:W3:Y:S01]  /*00d0*/  LDG.E R8, desc[UR4][R8.64] ;  /* 0x0000000408087981 */ /* 0x000ee2000c1e1900 */
[----:B--2---:R-:W-:-:S04]  /*00e0*/  IMAD.WIDE.U32 R10, R13, 0x4, R10 ;  /* 0x000000040d0a7825 */ /* 0x004fc800078e000a */
[----:B---3--:R-:W-:-:S05]  /*00f0*/  FFMA R13, R7, R8, R4 ;  /* 0x00000008070d7223 */ /* 0x008fca0000000004 */
[----:B------:R-:W-:Y:S01]  /*0100*/  STG.E desc[UR4][R10.64], R13 ;  /* 0x0000000d0a007986 */ /* 0x000fe2000c101904 */
[----:B------:R-:W-:Y:S05]  /*0110*/  EXIT ;  /* 0x000000000000794d */ /* 0x000fea0003800000 */
.L_x_0:
[----:B------:R-:W-:-:S00]  /*0120*/  BRA `(.L_x_0) ;  /* 0xfffffffc00fc7947 */ /* 0x000fc0000383ffff */
[----:B------:R-:W-:-:S00]  /*0130*/  NOP ;  /* 0x0000000000007918 */ /* 0x000fc00000000000 */
        /* <DEDUP_REMOVED lines=12> */
.L_x_6:


//--------------------- .text._Z4rechPK1HPf       --------------------------
	.section	.text._Z4rechPK1HPf,"ax",@progbits
	.align	128
        .global         _Z4rechPK1HPf
        .type           _Z4rechPK1HPf,@function
        .size           _Z4rechPK1HPf,(.L_x_7 - _Z4rechPK1HPf)
        .other          _Z4rechPK1HPf,@"STO_CUDA_ENTRY STV_DEFAULT"
_Z4rechPK1HPf:
.text._Z4rechPK1HPf:
        /* <DEDUP_REMOVED lines=10> */
[----:B------:R-:W3:Y:S02]  /*00a0*/  LD.E R3, desc[UR4][R2.64] ;  /* 0x0000000402037980 */ /* 0x000ee4000c101900 */
[C---:B----4-:R-:W-:Y:S02]  /*00b0*/  IMAD.WIDE R6, R13.reuse, 0x4, R6 ;  /* 0x000000040d067825 */ /* 0x050fe400078e0206 */
[----:B------:R-:W3:Y:S04]  /*00c0*/  LD.E R4, desc[UR4][R4.64] ;  /* 0x0000000404047980 */ /* 0x000ee8000c101900 */
[----:B------:R-:W3:Y:S01]  /*00d0*/  LDG.E.CONSTANT R6, desc[UR4][R6.64] ;  /* 0x0000000406067981 */ /* 0x000ee2000c1e9900 */
[----:B--2---:R-:W-:-:S04]  /*00e0*/  IMAD.WIDE.U32 R8, R13, 0x4, R8 ;  /* 0x000000040d087825 */ /* 0x004fc800078e0008 */
[----:B---3--:R-:W-:-:S05]  /*00f0*/  FFMA R13, R3, R6, R4 ;  /* 0x00000006030d7223 */ /* 0x008fca0000000004 */
[----:B------:R-:W-:Y:S01]  /*0100*/  STG.E desc[UR4][R8.64], R13 ;  /* 0x0000000d08007986 */ /* 0x000fe2000c101904 */
[----:B------:R-:W-:Y:S05]  /*0110*/  EXIT ;  /* 0x000000000000794d */ /* 0x000fea0003800000 */
.L_x_1:
        /* <DEDUP_REMOVED lines=14> */
.L_x_7:


//--------------------- .text._Z6norecgPKfS0_S0_Pf --------------------------
	.section	.text._Z6norecgPKfS0_S0_Pf,"ax",@progbits
	.align	128
        .global         _Z6norecgPKfS0_S0_Pf
        .type           _Z6norecgPKfS0_S0_Pf,@function
        .size           _Z6norecgPKfS0_S0_Pf,(.L_x_8 - _Z6norecgPKfS0_S0_Pf)
        .other          _Z6norecgPKfS0_S0_Pf,@"STO_CUDA_ENTRY STV_DEFAULT"
_Z6norecgPKfS0_S0_Pf:
.text._Z6norecgPKfS0_S0_Pf:
[----:B------:R-:W-:Y:S01]  /*0000*/  LDC R1, c[0x0][0x37c] ;  /* 0x0000df00ff017b82 */ /* 0x000fe20000000800 */
[----:B------:R-:W0:Y:S07]  /*0010*/  S2R R11, SR_TID.X ;  /* 0x00000000000b7919 */ /* 0x000e2e0000002100 */
[----:B------:R-:W0:Y:S01]  /*0020*/  LDC.64 R2, c[0x0][0x380] ;  /* 0x0000e000ff027b82 */ /* 0x000e220000000a00 */
[----:B------:R-:W1:Y:S07]  /*0030*/  LDCU.64 UR4, c[0x0][0x358] ;  /* 0x00006b00ff0477ac */ /* 0x000e6e0008000a00 */
[----:B------:R-:W2:Y:S08]  /*0040*/  LDC.64 R4, c[0x0][0x388] ;  /* 0x0000e200ff047b82 */ /* 0x000eb00000000a00 */
[----:B------:R-:W3:Y:S08]  /*0050*/  LDC.64 R6, c[0x0][0x390] ;  /* 0x0000e400ff067b82 */ /* 0x000ef00000000a00 */
[----:B------:R-:W4:Y:S01]  /*0060*/  LDC.64 R8, c[0x0][0x398] ;  /* 0x0000e600ff087b82 */ /* 0x000f220000000a00 */
[----:B0-----:R-:W-:-:S04]  /*0070*/  IMAD.WIDE.U32 R2, R11, 0x4, R2 ;  /* 0x000000040b027825 */ /* 0x001fc800078e0002 */
[C---:B--2---:R-:W-:Y:S02]  /*0080*/  IMAD.WIDE.U32 R4, R11.reuse, 0x4, R4 ;  /* 0x000000040b047825 */ /* 0x044fe400078e0004 */
[----:B-1----:R-:W2:Y:S02]  /*0090*/  LDG.E R2, desc[UR4][R2.64] ;  /* 0x0000000402027981 */ /* 0x002ea4000c1e1900 */
[C---:B---3--:R-:W-:Y:S02]  /*00a0*/  IMAD.WIDE.U32 R6, R11.reuse, 0x4, R6 ;  /* 0x000000040b067825 */ /* 0x048fe400078e0006 */
[----:B------:R-:W2:Y:S04]  /*00b0*/  LDG.E R5, desc[UR4][R4.64] ;  /* 0x0000000404057981 */ /* 0x000ea8000c1e1900 */
[----:B------:R-:W2:Y:S01]  /*00c0*/  LDG.E R6, desc[UR4][R6.64] ;  /* 0x0000000406067981 */ /* 0x000ea2000c1e1900 */
[----:B----4-:R-:W-:-:S04]  /*00d0*/  IMAD.WIDE.U32 R8, R11, 0x4, R8 ;  /* 0x000000040b087825 */ /* 0x010fc800078e0008 */
[----:B--2---:R-:W-:-:S05]  /*00e0*/  FFMA R11, R5, R6, R2 ;  /* 0x00000006050b7223 */ /* 0x004fca0000000002 */
[----:B------:R-:W-:Y:S01]  /*00f0*/  STG.E desc[UR4][R8.64], R11 ;  /* 0x0000000b08007986 */ /* 0x000fe2000c101904 */
[----:B------:R-:W-:Y:S05]  /*0100*/  EXIT ;  /* 0x000000000000794d */ /* 0x000fea0003800000 */
.L_x_2:
        /* <DEDUP_REMOVED lines=15> */
.L_x_8:


//--------------------- .text._Z4recgPKfS0_S0_Pf  --------------------------
	.section	.text._Z4recgPKfS0_S0_Pf,"ax",@progbits
	.align	128
        .global         _Z4recgPKfS0_S0_Pf
        .type           _Z4recgPKfS0_S0_Pf,@function
        .size           _Z4recgPKfS0_S0_Pf,(.L_x_9 - _Z4recgPKfS0_S0_Pf)
        .other          _Z4recgPKfS0_S0_Pf,@"STO_CUDA_ENTRY STV_DEFAULT"
_Z4recgPKfS0_S0_Pf:
.text._Z4recgPKfS0_S0_Pf:
        /* <DEDUP_REMOVED lines=9> */
[----:B-1----:R-:W2:Y:S02]  /*0090*/  LDG.E.CONSTANT R2, desc[UR4][R2.64] ;  /* 0x0000000402027981 */ /* 0x002ea4000c1e9900 */
[C---:B---3--:R-:W-:Y:S02]  /*00a0*/  IMAD.WIDE.U32 R6, R11.reuse, 0x4, R6 ;  /* 0x000000040b067825 */ /* 0x048fe400078e0006 */
[----:B------:R-:W2:Y:S04]  /*00b0*/  LDG.E.CONSTANT R5, desc[UR4][R4.64] ;  /* 0x0000000404057981 */ /* 0x000ea8000c1e9900 */
[----:B------:R-:W2:Y:S01]  /*00c0*/  LDG.E.CONSTANT R6, desc[UR4][R6.64] ;  /* 0x0000000406067981 */ /* 0x000ea2000c1e9900 */
[----:B----4-:R-:W-:-:S04]  /*00d0*/  IMAD.WIDE.U32 R8, R11, 0x4, R8 ;  /* 0x000000040b087825 */ /* 0x010fc800078e0008 */
[----:B--2---:R-:W-:-:S05]  /*00e0*/  FFMA R11, R5, R6, R2 ;  /* 0x00000006050b7223 */ /* 0x004fca0000000002 */
[----:B------:R-:W-:Y:S01]  /*00f0*/  STG.E desc[UR4][R8.64], R11 ;  /* 0x0000000b08007986 */ /* 0x000fe2000c101904 */
[----:B------:R-:W-:Y:S05]  /*0100*/  EXIT ;  /* 0x000000000000794d */ /* 0x000fea0003800000 */
.L_x_3:
        /* <DEDUP_REMOVED lines=15> */
.L_x_9:


//--------------------- .text._Z3recPKfS0_S0_Pf   --------------------------
	.section	.text._Z3recPKfS0_S0_Pf,"ax",@progbits
	.align	128
        .global         _Z3recPKfS0_S0_Pf
        .type           _Z3recPKfS0_S0_Pf,@function
        .size           _Z3recPKfS0_S0_Pf,(.L_x_10 - _Z3recPKfS0_S0_Pf)
        .other          _Z3recPKfS0_S0_Pf,@"STO_CUDA_ENTRY STV_DEFAULT"
_Z3recPKfS0_S0_Pf:
.text._Z3recPKfS0_S0_Pf:
        /* <DEDUP_REMOVED lines=17> */
.L_x_4:
        /* <DEDUP_REMOVED lines=15> */
.L_x_10:


//--------------------- .text._Z5norecPKfS0_S0_Pf --------------------------
	.section	.text._Z5norecPKfS0_S0_Pf,"ax",@progbits
	.align	128
        .global         _Z5norecPKfS0_S0_Pf
        .type           _Z5norecPKfS0_S0_Pf,@function
        .size           _Z5norecPKfS0_S0_Pf,(.L_x_11 - _Z5norecPKfS0_S0_Pf)
        .other          _Z5norecPKfS0_S0_Pf,@"STO_CUDA_ENTRY STV_DEFAULT"
_Z5norecPKfS0_S0_Pf:
.text._Z5norecPKfS0_S0_Pf:
        /* <DEDUP_REMOVED lines=17> */
.L_x_5:
        /* <DEDUP_REMOVED lines=15> */
.L_x_11:


//--------------------- .nv.shared.reserved.0     --------------------------
	.section	.nv.shared.reserved.0,"aw",@nobits
	.weak		__nv_reservedSMEM_offset_0_alias
	.size		__nv_reservedSMEM_offset_0_alias, 0, 64
	.other		__nv_reservedSMEM_offset_0_alias,@"STO_CUDA_RESERVED_SHARED STV_DEFAULT"
__nv_reservedSMEM_offset_0_alias:
	.zero		0
	.zero		64


//--------------------- .nv.constant0._Z5rechcPK2HCPf --------------------------
	.section	.nv.constant0._Z5rechcPK2HCPf,"a",@progbits
	.sectionflags	@""
	.align	4
.nv.constant0._Z5rechcPK2HCPf:
	.zero		912


//--------------------- .nv.constant0._Z4rechPK1HPf --------------------------
	.section	.nv.constant0._Z4rechPK1HPf,"a",@progbits
	.sectionflags	@""
	.align	4
.nv.constant0._Z4rechPK1HPf:
	.zero		912


//--------------------- .nv.constant0._Z6norecgPKfS0_S0_Pf --------------------------
	.section	.nv.constant0._Z6norecgPKfS0_S0_Pf,"a",@progbits
	.sectionflags	@""
	.align	4
.nv.constant0._Z6norecgPKfS0_S0_Pf:
	.zero		928


//--------------------- .nv.constant0._Z4recgPKfS0_S0_Pf --------------------------
	.section	.nv.constant0._Z4recgPKfS0_S0_Pf,"a",@progbits
	.sectionflags	@""
	.align	4
.nv.constant0._Z4recgPKfS0_S0_Pf:
	.zero		928


//--------------------- .nv.constant0._Z3recPKfS0_S0_Pf --------------------------
	.section	.nv.constant0._Z3recPKfS0_S0_Pf,"a",@progbits
	.sectionflags	@""
	.align	4
.nv.constant0._Z3recPKfS0_S0_Pf:
	.zero		928


//--------------------- .nv.constant0._Z5norecPKfS0_S0_Pf --------------------------
	.section	.nv.constant0._Z5norecPKfS0_S0_Pf,"a",@progbits
	.sectionflags	@""
	.align	4
.nv.constant0._Z5norecPKfS0_S0_Pf:
	.zero		928


//--------------------- SYMBOLS --------------------------

	.type		.nv.reservedSmem.offset0,@object
	.size		.nv.reservedSmem.offset0,0x4
